//
// Generated by NVIDIA NVVM Compiler
//
// Compiler Build ID: CL-36424714
// Cuda compilation tools, release 13.0, V13.0.88
// Based on NVVM 20.0.0
//

.version 9.0
.target sm_100
.address_size 64

	// .globl	_Z7gpu_addPiS_i

.visible .entry _Z7gpu_addPiS_i(
	.param .u64 .ptr .align 1 _Z7gpu_addPiS_i_param_0,
	.param .u64 .ptr .align 1 _Z7gpu_addPiS_i_param_1,
	.param .u32 _Z7gpu_addPiS_i_param_2
)
{
	.reg .b32 	%r<8>;
	.reg .b64 	%rd<10>;

	ld.param.u64 	%rd1, [_Z7gpu_addPiS_i_param_0];
	ld.param.u64 	%rd2, [_Z7gpu_addPiS_i_param_1];
	ld.param.u32 	%r1, [_Z7gpu_addPiS_i_param_2];
	cvta.to.global.u64 	%rd3, %rd2;
	cvta.to.global.u64 	%rd4, %rd1;
	mov.u32 	%r2, %tid.x;
	mul.wide.u32 	%rd5, %r2, 4;
	add.s64 	%rd6, %rd4, %rd5;
	ld.global.u32 	%r3, [%rd6];
	not.b32 	%r4, %r2;
	add.s32 	%r5, %r1, %r4;
	mul.wide.s32 	%rd7, %r5, 4;
	add.s64 	%rd8, %rd4, %rd7;
	ld.global.u32 	%r6, [%rd8];
	add.s32 	%r7, %r6, %r3;
	add.s64 	%rd9, %rd3, %rd5;
	st.global.u32 	[%rd9], %r7;
	ret;

}


// ===== COMPILED SASS (sm_100) =====

	.target	sm_100

	.elftype	@"ET_EXEC"


//--------------------- .note.nv.tkinfo           --------------------------
	.section	.note.nv.tkinfo,"",@"SHT_NOTE"
	.sectionflags	@"SHF_NOTE_NV_TKINFO"
	.tkinfo
        /*0018*/ 	.word	0x00000002
        /*0030*/ 	.string	""
        /*0030*/ 	.string	"ptxas"
        /*0030*/ 	.string	"Cuda compilation tools, release 13.0, V13.0.88"
        /*0030*/ 	.string	"Build cuda_13.0.r13.0/compiler.36424714_0"
        /*0030*/ 	.string	"-arch sm_100 -m 64 "



//--------------------- .note.nv.cuinfo           --------------------------
	.section	.note.nv.cuinfo,"",@"SHT_NOTE"
	.sectionflags	@"SHF_NOTE_NV_CUINFO"
        /*0018*/ 	.short	0x0002
        /*001a*/ 	.short	0x0064
        /*001c*/ 	.short	0x0082
	.zero		2


//--------------------- .nv.info                  --------------------------
	.section	.nv.info,"",@"SHT_CUDA_INFO"
	.align	4


	//----- nvinfo : EIATTR_REGCOUNT
	.align		4
        /*0000*/ 	.byte	0x04, 0x2f
        /*0002*/ 	.short	(.L_1 - .L_0)
	.align		4
.L_0:
        /*0004*/ 	.word	index@(_Z7gpu_addPiS_i)
        /*0008*/ 	.word	0x0000000c


	//----- nvinfo : EIATTR_FRAME_SIZE
	.align		4
.L_1:
        /*000c*/ 	.byte	0x04, 0x11
        /*000e*/ 	.short	(.L_3 - .L_2)
	.align		4
.L_2:
        /*0010*/ 	.word	index@(_Z7gpu_addPiS_i)
        /*0014*/ 	.word	0x00000000


	//----- nvinfo : EIATTR_MIN_STACK_SIZE
	.align		4
.L_3:
        /*0018*/ 	.byte	0x04, 0x12
        /*001a*/ 	.short	(.L_5 - .L_4)
	.align		4
.L_4:
        /*001c*/ 	.word	index@(_Z7gpu_addPiS_i)
        /*0020*/ 	.word	0x00000000
.L_5:


//--------------------- .nv.compat                --------------------------
	.section	.nv.compat,"",@"SHT_CUDA_COMPAT_INFO"
	.align	4
        /*0000*/ 	.byte	0x02, 0x09, 0x00, 0x00, 0x02, 0x02, 0x01, 0x00, 0x02, 0x05, 0x05, 0x00, 0x03, 0x07, 0x01, 0x01
        /*0010*/ 	.byte	0x02, 0x03, 0x00, 0x00, 0x02, 0x06, 0x01, 0x00, 0x04, 0x0b, 0x08, 0x00, 0x09, 0x00, 0x00, 0x00
        /*0020*/ 	.byte	0x00, 0x00, 0x00, 0x00


//--------------------- .nv.info._Z7gpu_addPiS_i  --------------------------
	.section	.nv.info._Z7gpu_addPiS_i,"",@"SHT_CUDA_INFO"
	.sectionflags	@""
	.align	4


	//----- nvinfo : EIATTR_CUDA_API_VERSION
	.align		4
        /*0000*/ 	.byte	0x04, 0x37
        /*0002*/ 	.short	(.L_7 - .L_6)
.L_6:
        /*0004*/ 	.word	0x00000082


	//----- nvinfo : EIATTR_KPARAM_INFO
	.align		4
.L_7:
        /*0008*/ 	.byte	0x04, 0x17
        /*000a*/ 	.short	(.L_9 - .L_8)
.L_8:
        /*000c*/ 	.word	0x00000000
        /*0010*/ 	.short	0x0002
        /*0012*/ 	.short	0x0010
        /*0014*/ 	.byte	0x00, 0xf0, 0x11, 0x00


	//----- nvinfo : EIATTR_KPARAM_INFO
	.align		4
.L_9:
        /*0018*/ 	.byte	0x04, 0x17
        /*001a*/ 	.short	(.L_11 - .L_10)
.L_10:
        /*001c*/ 	.word	0x00000000
        /*0020*/ 	.short	0x0001
        /*0022*/ 	.short	0x0008
        /*0024*/ 	.byte	0x00, 0xf5, 0x21, 0x00


	//----- nvinfo : EIATTR_KPARAM_INFO
	.align		4
.L_11:
        /*0028*/ 	.byte	0x04, 0x17
        /*002a*/ 	.short	(.L_13 - .L_12)
.L_12:
        /*002c*/ 	.word	0x00000000
        /*0030*/ 	.short	0x0000
        /*0032*/ 	.short	0x0000
        /*0034*/ 	.byte	0x00, 0xf5, 0x21, 0x00


	//----- nvinfo : EIATTR_SPARSE_MMA_MASK
	.align		4
.L_13:
        /*0038*/ 	.byte	0x03, 0x50
        /*003a*/ 	.short	0x0000


	//----- nvinfo : EIATTR_MAXREG_COUNT
	.align		4
        /*003c*/ 	.byte	0x03, 0x1b
        /*003e*/ 	.short	0x00ff


	//----- nvinfo : EIATTR_MERCURY_ISA_VERSION
	.align		4
        /*0040*/ 	.byte	0x03, 0x5f
        /*0042*/ 	.short	0x0101


	//----- nvinfo : EIATTR_VRC_CTA_INIT_COUNT
	.align		4
        /*0044*/ 	.byte	0x02, 0x4a
	.zero		1
	.zero		1


	//----- nvinfo : EIATTR_EXIT_INSTR_OFFSETS
	.align		4
        /*0048*/ 	.byte	0x04, 0x1c
        /*004a*/ 	.short	(.L_15 - .L_14)


	//   ....[0]....
.L_14:
        /*004c*/ 	.word	0x000000f0


	//----- nvinfo : EIATTR_CBANK_PARAM_SIZE
	.align		4
.L_15:
        /*0050*/ 	.byte	0x03, 0x19
        /*0052*/ 	.short	0x0014


	//----- nvinfo : EIATTR_PARAM_CBANK
	.align		4
        /*0054*/ 	.byte	0x04, 0x0a
        /*0056*/ 	.short	(.L_17 - .L_16)
	.align		4
.L_16:
        /*0058*/ 	.word	index@(.nv.constant0._Z7gpu_addPiS_i)
        /*005c*/ 	.short	0x0380
        /*005e*/ 	.short	0x0014


	//----- nvinfo : EIATTR_SW_WAR
	.align		4
.L_17:
        /*0060*/ 	.byte	0x04, 0x36
        /*0062*/ 	.short	(.L_19 - .L_18)
.L_18:
        /*0064*/ 	.word	0x00000008
.L_19:


//--------------------- .nv.callgraph             --------------------------
	.section	.nv.callgraph,"",@"SHT_CUDA_CALLGRAPH"
	.align	4
	.sectionentsize	8
	.align		4
        /*0000*/ 	.word	0x00000000
	.align		4
        /*0004*/ 	.word	0xffffffff
	.align		4
        /*0008*/ 	.word	0x00000000
	.align		4
        /*000c*/ 	.word	0xfffffffe
	.align		4
        /*0010*/ 	.word	0x00000000
	.align		4
        /*0014*/ 	.word	0xfffffffd
	.align		4
        /*0018*/ 	.word	0x00000000
	.align		4
        /*001c*/ 	.word	0xfffffffc


//--------------------- .text._Z7gpu_addPiS_i     --------------------------
	.section	.text._Z7gpu_addPiS_i,"ax",@progbits
	.align	128
        .global         _Z7gpu_addPiS_i
        .type           _Z7gpu_addPiS_i,@function
        .size           _Z7gpu_addPiS_i,(.L_x_1 - _Z7gpu_addPiS_i)
        .other          _Z7gpu_addPiS_i,@"STO_CUDA_ENTRY STV_DEFAULT"
_Z7gpu_addPiS_i:
.text._Z7gpu_addPiS_i:
[----:B------:R-:W-:Y:S01]  /*0000*/  LDC R1, c[0x0][0x37c] ;  /* 0x0000df00ff017b82 */ /* 0x000fe20000000800 */
[----:B------:R-:W0:Y:S07]  /*0010*/  S2R R9, SR_TID.X ;  /* 0x0000000000097919 */ /* 0x000e2e0000002100 */
[----:B------:R-:W1:Y:S01]  /*0020*/  LDC.64 R4, c[0x0][0x380] ;  /* 0x0000e000ff047b82 */ /* 0x000e620000000a00 */
[----:B------:R-:W2:Y:S01]  /*0030*/  LDCU UR6, c[0x0][0x390] ;  /* 0x00007200ff0677ac */ /* 0x000ea20008000800 */
[----:B------:R-:W3:Y:S01]  /*0040*/  LDCU.64 UR4, c[0x0][0x358] ;  /* 0x00006b00ff0477ac */ /* 0x000ee20008000a00 */
[----:B0-----:R-:W-:Y:S01]  /*0050*/  LOP3.LUT R0, RZ, R9, RZ, 0x33, !PT ;  /* 0x00000009ff007212 */ /* 0x001fe200078e33ff */
[----:B-1----:R-:W-:-:S03]  /*0060*/  IMAD.WIDE.U32 R2, R9, 0x4, R4 ;  /* 0x0000000409027825 */ /* 0x002fc600078e0004 */
[----:B--2---:R-:W-:-:S03]  /*0070*/  IADD3 R7, PT, PT, R0, UR6, RZ ;  /* 0x0000000600077c10 */ /* 0x004fc6000fffe0ff */
[----:B---3--:R-:W2:Y:S02]  /*0080*/  LDG.E R2, desc[UR4][R2.64] ;  /* 0x0000000402027981 */ /* 0x008ea4000c1e1900 */
[----:B------:R-:W-:Y:S02]  /*0090*/  IMAD.WIDE R4, R7, 0x4, R4 ;  /* 0x0000000407047825 */ /* 0x000fe400078e0204 */
[----:B------:R-:W0:Y:S04]  /*00a0*/  LDC.64 R6, c[0x0][0x388] ;  /* 0x0000e200ff067b82 */ /* 0x000e280000000a00 */
[----:B------:R-:W2:Y:S01]  /*00b0*/  LDG.E R5, desc[UR4][R4.64] ;  /* 0x0000000404057981 */ /* 0x000ea2000c1e1900 */
[----:B0-----:R-:W-:Y:S01]  /*00c0*/  IMAD.WIDE.U32 R6, R9, 0x4, R6 ;  /* 0x0000000409067825 */ /* 0x001fe200078e0006 */
[----:B--2---:R-:W-:-:S05]  /*00d0*/  IADD3 R9, PT, PT, R2, R5, RZ ;  /* 0x0000000502097210 */ /* 0x004fca0007ffe0ff */
[----:B------:R-:W-:Y:S01]  /*00e0*/  STG.E desc[UR4][R6.64], R9 ;  /* 0x0000000906007986 */ /* 0x000fe2000c101904 */
[----:B------:R-:W-:Y:S05]  /*00f0*/  EXIT ;  /* 0x000000000000794d */ /* 0x000fea0003800000 */
.L_x_0:
[----:B------:R-:W-:-:S00]  /*0100*/  BRA `(.L_x_0) ;  /* 0xfffffffc00fc7947 */ /* 0x000fc0000383ffff */
[----:B------:R-:W-:-:S00]  /*0110*/  NOP ;  /* 0x0000000000007918 */ /* 0x000fc00000000000 */
        /* <DEDUP_REMOVED lines=14> */
.L_x_1:


//--------------------- .nv.shared.reserved.0     --------------------------
	.section	.nv.shared.reserved.0,"aw",@nobits
	.weak		__nv_reservedSMEM_offset_0_alias
	.size		__nv_reservedSMEM_offset_0_alias, 0, 64
	.other		__nv_reservedSMEM_offset_0_alias,@"STO_CUDA_RESERVED_SHARED STV_DEFAULT"
__nv_reservedSMEM_offset_0_alias:
	.zero		0
	.zero		64


//--------------------- .nv.constant0._Z7gpu_addPiS_i --------------------------
	.section	.nv.constant0._Z7gpu_addPiS_i,"a",@progbits
	.sectionflags	@""
	.align	4
.nv.constant0._Z7gpu_addPiS_i:
	.zero		916


//--------------------- SYMBOLS --------------------------

	.type		.nv.reservedSmem.offset0,@object
	.size		.nv.reservedSmem.offset0,0x4
